//
// Generated by NVIDIA NVVM Compiler
//
// Compiler Build ID: CL-36424714
// Cuda compilation tools, release 13.0, V13.0.88
// Based on NVVM 20.0.0
//

.version 9.0
.target sm_100
.address_size 64

	// .globl	_Z21matrix_product_kernelPdPKdS_li
// _ZZ21matrix_product_kernelPdPKdS_liE4smem has been demoted

.visible .entry _Z21matrix_product_kernelPdPKdS_li(
	.param .u64 .ptr .align 1 _Z21matrix_product_kernelPdPKdS_li_param_0,
	.param .u64 .ptr .align 1 _Z21matrix_product_kernelPdPKdS_li_param_1,
	.param .u64 .ptr .align 1 _Z21matrix_product_kernelPdPKdS_li_param_2,
	.param .u64 _Z21matrix_product_kernelPdPKdS_li_param_3,
	.param .u32 _Z21matrix_product_kernelPdPKdS_li_param_4
)
{
	.reg .pred 	%p<13>;
	.reg .b32 	%r<9>;
	.reg .b64 	%rd<16>;
	.reg .b64 	%fd<38>;
	// demoted variable
	.shared .align 8 .b8 _ZZ21matrix_product_kernelPdPKdS_liE4smem[8192];
	ld.param.u64 	%rd3, [_Z21matrix_product_kernelPdPKdS_li_param_0];
	ld.param.u64 	%rd6, [_Z21matrix_product_kernelPdPKdS_li_param_1];
	ld.param.u64 	%rd4, [_Z21matrix_product_kernelPdPKdS_li_param_2];
	ld.param.u64 	%rd5, [_Z21matrix_product_kernelPdPKdS_li_param_3];
	ld.param.u32 	%r4, [_Z21matrix_product_kernelPdPKdS_li_param_4];
	cvta.to.global.u64 	%rd1, %rd6;
	mov.u32 	%r1, %ctaid.x;
	mov.u32 	%r5, %ntid.x;
	mov.u32 	%r2, %tid.x;
	mad.lo.s32 	%r6, %r1, %r5, %r2;
	cvt.s64.s32 	%rd2, %r6;
	setp.le.s64 	%p1, %rd5, %rd2;
	setp.ne.s32 	%p2, %r4, 1;
	or.pred  	%p3, %p1, %p2;
	@%p3 bra 	$L__BB0_2;
	cvta.to.global.u64 	%rd9, %rd4;
	shl.b64 	%rd10, %rd2, 3;
	add.s64 	%rd11, %rd1, %rd10;
	ld.global.f64 	%fd5, [%rd11];
	add.s64 	%rd12, %rd9, %rd10;
	ld.global.f64 	%fd6, [%rd12];
	mul.f64 	%fd37, %fd5, %fd6;
	bra.uni 	$L__BB0_4;
$L__BB0_2:
	setp.le.s64 	%p4, %rd5, %rd2;
	setp.ne.s32 	%p5, %r4, 0;
	mov.f64 	%fd37, 0d0000000000000000;
	or.pred  	%p6, %p4, %p5;
	@%p6 bra 	$L__BB0_4;
	shl.b64 	%rd7, %rd2, 3;
	add.s64 	%rd8, %rd1, %rd7;
	ld.global.f64 	%fd37, [%rd8];
$L__BB0_4:
	shl.b32 	%r7, %r2, 3;
	mov.u32 	%r8, _ZZ21matrix_product_kernelPdPKdS_liE4smem;
	add.s32 	%r3, %r8, %r7;
	st.shared.f64 	[%r3], %fd37;
	bar.sync 	0;
	setp.gt.u32 	%p7, %r2, 511;
	@%p7 bra 	$L__BB0_6;
	ld.shared.f64 	%fd7, [%r3+4096];
	ld.shared.f64 	%fd8, [%r3];
	add.f64 	%fd9, %fd7, %fd8;
	st.shared.f64 	[%r3], %fd9;
$L__BB0_6:
	bar.sync 	0;
	setp.gt.u32 	%p8, %r2, 255;
	@%p8 bra 	$L__BB0_8;
	ld.shared.f64 	%fd10, [%r3+2048];
	ld.shared.f64 	%fd11, [%r3];
	add.f64 	%fd12, %fd10, %fd11;
	st.shared.f64 	[%r3], %fd12;
$L__BB0_8:
	bar.sync 	0;
	setp.gt.u32 	%p9, %r2, 127;
	@%p9 bra 	$L__BB0_10;
	ld.shared.f64 	%fd13, [%r3+1024];
	ld.shared.f64 	%fd14, [%r3];
	add.f64 	%fd15, %fd13, %fd14;
	st.shared.f64 	[%r3], %fd15;
$L__BB0_10:
	bar.sync 	0;
	setp.gt.u32 	%p10, %r2, 63;
	@%p10 bra 	$L__BB0_12;
	ld.shared.f64 	%fd16, [%r3+512];
	ld.shared.f64 	%fd17, [%r3];
	add.f64 	%fd18, %fd16, %fd17;
	st.shared.f64 	[%r3], %fd18;
$L__BB0_12:
	bar.sync 	0;
	setp.gt.u32 	%p11, %r2, 31;
	@%p11 bra 	$L__BB0_15;
	ld.shared.f64 	%fd19, [%r3+256];
	ld.shared.f64 	%fd20, [%r3];
	add.f64 	%fd21, %fd19, %fd20;
	st.shared.f64 	[%r3], %fd21;
	bar.warp.sync 	-1;
	ld.shared.f64 	%fd22, [%r3+128];
	ld.shared.f64 	%fd23, [%r3];
	add.f64 	%fd24, %fd22, %fd23;
	st.shared.f64 	[%r3], %fd24;
	bar.warp.sync 	-1;
	ld.shared.f64 	%fd25, [%r3+64];
	ld.shared.f64 	%fd26, [%r3];
	add.f64 	%fd27, %fd25, %fd26;
	st.shared.f64 	[%r3], %fd27;
	bar.warp.sync 	-1;
	ld.shared.f64 	%fd28, [%r3+32];
	ld.shared.f64 	%fd29, [%r3];
	add.f64 	%fd30, %fd28, %fd29;
	st.shared.f64 	[%r3], %fd30;
	bar.warp.sync 	-1;
	ld.shared.f64 	%fd31, [%r3+16];
	ld.shared.f64 	%fd32, [%r3];
	add.f64 	%fd33, %fd31, %fd32;
	st.shared.f64 	[%r3], %fd33;
	bar.warp.sync 	-1;
	setp.ne.s32 	%p12, %r2, 0;
	@%p12 bra 	$L__BB0_15;
	ld.shared.f64 	%fd34, [_ZZ21matrix_product_kernelPdPKdS_liE4smem];
	ld.shared.f64 	%fd35, [_ZZ21matrix_product_kernelPdPKdS_liE4smem+8];
	add.f64 	%fd36, %fd34, %fd35;
	cvta.to.global.u64 	%rd13, %rd3;
	mul.wide.u32 	%rd14, %r1, 8;
	add.s64 	%rd15, %rd13, %rd14;
	st.global.f64 	[%rd15], %fd36;
$L__BB0_15:
	ret;

}


// ===== COMPILED SASS (sm_100) =====

	.target	sm_100

	.elftype	@"ET_EXEC"


//--------------------- .note.nv.tkinfo           --------------------------
	.section	.note.nv.tkinfo,"",@"SHT_NOTE"
	.sectionflags	@"SHF_NOTE_NV_TKINFO"
	.tkinfo
        /*0018*/ 	.word	0x00000002
        /*0030*/ 	.string	""
        /*0030*/ 	.string	"ptxas"
        /*0030*/ 	.string	"Cuda compilation tools, release 13.0, V13.0.88"
        /*0030*/ 	.string	"Build cuda_13.0.r13.0/compiler.36424714_0"
        /*0030*/ 	.string	"-arch sm_100 -m 64 "



//--------------------- .note.nv.cuinfo           --------------------------
	.section	.note.nv.cuinfo,"",@"SHT_NOTE"
	.sectionflags	@"SHF_NOTE_NV_CUINFO"
        /*0018*/ 	.short	0x0002
        /*001a*/ 	.short	0x0064
        /*001c*/ 	.short	0x0082
	.zero		2


//--------------------- .nv.info                  --------------------------
	.section	.nv.info,"",@"SHT_CUDA_INFO"
	.align	4


	//----- nvinfo : EIATTR_REGCOUNT
	.align		4
        /*0000*/ 	.byte	0x04, 0x2f
        /*0002*/ 	.short	(.L_1 - .L_0)
	.align		4
.L_0:
        /*0004*/ 	.word	index@(_Z21matrix_product_kernelPdPKdS_li)
        /*0008*/ 	.word	0x0000000e


	//----- nvinfo : EIATTR_FRAME_SIZE
	.align		4
.L_1:
        /*000c*/ 	.byte	0x04, 0x11
        /*000e*/ 	.short	(.L_3 - .L_2)
	.align		4
.L_2:
        /*0010*/ 	.word	index@(_Z21matrix_product_kernelPdPKdS_li)
        /*0014*/ 	.word	0x00000000


	//----- nvinfo : EIATTR_MIN_STACK_SIZE
	.align		4
.L_3:
        /*0018*/ 	.byte	0x04, 0x12
        /*001a*/ 	.short	(.L_5 - .L_4)
	.align		4
.L_4:
        /*001c*/ 	.word	index@(_Z21matrix_product_kernelPdPKdS_li)
        /*0020*/ 	.word	0x00000000
.L_5:


//--------------------- .nv.compat                --------------------------
	.section	.nv.compat,"",@"SHT_CUDA_COMPAT_INFO"
	.align	4
        /*0000*/ 	.byte	0x02, 0x09, 0x00, 0x00, 0x02, 0x02, 0x01, 0x00, 0x02, 0x05, 0x05, 0x00, 0x03, 0x07, 0x01, 0x01
        /*0010*/ 	.byte	0x02, 0x03, 0x00, 0x00, 0x02, 0x06, 0x01, 0x00, 0x04, 0x0b, 0x08, 0x00, 0x01, 0x00, 0x00, 0x00
        /*0020*/ 	.byte	0x00, 0x00, 0x00, 0x00


//--------------------- .nv.info._Z21matrix_product_kernelPdPKdS_li --------------------------
	.section	.nv.info._Z21matrix_product_kernelPdPKdS_li,"",@"SHT_CUDA_INFO"
	.sectionflags	@""
	.align	4


	//----- nvinfo : EIATTR_CUDA_API_VERSION
	.align		4
        /*0000*/ 	.byte	0x04, 0x37
        /*0002*/ 	.short	(.L_7 - .L_6)
.L_6:
        /*0004*/ 	.word	0x00000082


	//----- nvinfo : EIATTR_KPARAM_INFO
	.align		4
.L_7:
        /*0008*/ 	.byte	0x04, 0x17
        /*000a*/ 	.short	(.L_9 - .L_8)
.L_8:
        /*000c*/ 	.word	0x00000000
        /*0010*/ 	.short	0x0004
        /*0012*/ 	.short	0x0020
        /*0014*/ 	.byte	0x00, 0xf0, 0x11, 0x00


	//----- nvinfo : EIATTR_KPARAM_INFO
	.align		4
.L_9:
        /*0018*/ 	.byte	0x04, 0x17
        /*001a*/ 	.short	(.L_11 - .L_10)
.L_10:
        /*001c*/ 	.word	0x00000000
        /*0020*/ 	.short	0x0003
        /*0022*/ 	.short	0x0018
        /*0024*/ 	.byte	0x00, 0xf0, 0x21, 0x00


	//----- nvinfo : EIATTR_KPARAM_INFO
	.align		4
.L_11:
        /*0028*/ 	.byte	0x04, 0x17
        /*002a*/ 	.short	(.L_13 - .L_12)
.L_12:
        /*002c*/ 	.word	0x00000000
        /*0030*/ 	.short	0x0002
        /*0032*/ 	.short	0x0010
        /*0034*/ 	.byte	0x00, 0xf5, 0x21, 0x00


	//----- nvinfo : EIATTR_KPARAM_INFO
	.align		4
.L_13:
        /*0038*/ 	.byte	0x04, 0x17
        /*003a*/ 	.short	(.L_15 - .L_14)
.L_14:
        /*003c*/ 	.word	0x00000000
        /*0040*/ 	.short	0x0001
        /*0042*/ 	.short	0x0008
        /*0044*/ 	.byte	0x00, 0xf5, 0x21, 0x00


	//----- nvinfo : EIATTR_KPARAM_INFO
	.align		4
.L_15:
        /*0048*/ 	.byte	0x04, 0x17
        /*004a*/ 	.short	(.L_17 - .L_16)
.L_16:
        /*004c*/ 	.word	0x00000000
        /*0050*/ 	.short	0x0000
        /*0052*/ 	.short	0x0000
        /*0054*/ 	.byte	0x00, 0xf5, 0x21, 0x00


	//----- nvinfo : EIATTR_SPARSE_MMA_MASK
	.align		4
.L_17:
        /*0058*/ 	.byte	0x03, 0x50
        /*005a*/ 	.short	0x0000


	//----- nvinfo : EIATTR_MAXREG_COUNT
	.align		4
        /*005c*/ 	.byte	0x03, 0x1b
        /*005e*/ 	.short	0x00ff


	//----- nvinfo : EIATTR_NUM_BARRIERS
	.align		4
        /*0060*/ 	.byte	0x02, 0x4c
        /*0062*/ 	.byte	0x01
	.zero		1


	//----- nvinfo : EIATTR_MERCURY_ISA_VERSION
	.align		4
        /*0064*/ 	.byte	0x03, 0x5f
        /*0066*/ 	.short	0x0101


	//----- nvinfo : EIATTR_COOP_GROUP_MASK_REGIDS
	.align		4
        /*0068*/ 	.byte	0x04, 0x29
        /*006a*/ 	.short	(.L_19 - .L_18)


	//   ....[0]....
.L_18:
        /*006c*/ 	.word	0xffffffff


	//   ....[1]....
        /*0070*/ 	.word	0xffffffff


	//   ....[2]....
        /*0074*/ 	.word	0xffffffff


	//   ....[3]....
        /*0078*/ 	.word	0xffffffff


	//   ....[4]....
        /*007c*/ 	.word	0xffffffff


	//----- nvinfo : EIATTR_COOP_GROUP_INSTR_OFFSETS
	.align		4
.L_19:
        /*0080*/ 	.byte	0x04, 0x28
        /*0082*/ 	.short	(.L_21 - .L_20)


	//   ....[0]....
.L_20:
        /*0084*/ 	.word	0x00000480


	//   ....[1]....
        /*0088*/ 	.word	0x000004d0


	//   ....[2]....
        /*008c*/ 	.word	0x00000520


	//   ....[3]....
        /*0090*/ 	.word	0x00000570


	//   ....[4]....
        /*0094*/ 	.word	0x000005c0


	//----- nvinfo : EIATTR_VRC_CTA_INIT_COUNT
	.align		4
.L_21:
        /*0098*/ 	.byte	0x02, 0x4a
	.zero		1
	.zero		1


	//----- nvinfo : EIATTR_EXIT_INSTR_OFFSETS
	.align		4
        /*009c*/ 	.byte	0x04, 0x1c
        /*009e*/ 	.short	(.L_23 - .L_22)


	//   ....[0]....
.L_22:
        /*00a0*/ 	.word	0x00000420


	//   ....[1]....
        /*00a4*/ 	.word	0x000005d0


	//   ....[2]....
        /*00a8*/ 	.word	0x00000630


	//----- nvinfo : EIATTR_CRS_STACK_SIZE
	.align		4
.L_23:
        /*00ac*/ 	.byte	0x04, 0x1e
        /*00ae*/ 	.short	(.L_25 - .L_24)
.L_24:
        /*00b0*/ 	.word	0x00000000


	//----- nvinfo : EIATTR_CBANK_PARAM_SIZE
	.align		4
.L_25:
        /*00b4*/ 	.byte	0x03, 0x19
        /*00b6*/ 	.short	0x0024


	//----- nvinfo : EIATTR_PARAM_CBANK
	.align		4
        /*00b8*/ 	.byte	0x04, 0x0a
        /*00ba*/ 	.short	(.L_27 - .L_26)
	.align		4
.L_26:
        /*00bc*/ 	.word	index@(.nv.constant0._Z21matrix_product_kernelPdPKdS_li)
        /*00c0*/ 	.short	0x0380
        /*00c2*/ 	.short	0x0024


	//----- nvinfo : EIATTR_SW_WAR
	.align		4
.L_27:
        /*00c4*/ 	.byte	0x04, 0x36
        /*00c6*/ 	.short	(.L_29 - .L_28)
.L_28:
        /*00c8*/ 	.word	0x00000008
.L_29:


//--------------------- .nv.callgraph             --------------------------
	.section	.nv.callgraph,"",@"SHT_CUDA_CALLGRAPH"
	.align	4
	.sectionentsize	8
	.align		4
        /*0000*/ 	.word	0x00000000
	.align		4
        /*0004*/ 	.word	0xffffffff
	.align		4
        /*0008*/ 	.word	0x00000000
	.align		4
        /*000c*/ 	.word	0xfffffffe
	.align		4
        /*0010*/ 	.word	0x00000000
	.align		4
        /*0014*/ 	.word	0xfffffffd
	.align		4
        /*0018*/ 	.word	0x00000000
	.align		4
        /*001c*/ 	.word	0xfffffffc


//--------------------- .text._Z21matrix_product_kernelPdPKdS_li --------------------------
	.section	.text._Z21matrix_product_kernelPdPKdS_li,"ax",@progbits
	.align	128
        .global         _Z21matrix_product_kernelPdPKdS_li
        .type           _Z21matrix_product_kernelPdPKdS_li,@function
        .size           _Z21matrix_product_kernelPdPKdS_li,(.L_x_4 - _Z21matrix_product_kernelPdPKdS_li)
        .other          _Z21matrix_product_kernelPdPKdS_li,@"STO_CUDA_ENTRY STV_DEFAULT"
_Z21matrix_product_kernelPdPKdS_li:
.text._Z21matrix_product_kernelPdPKdS_li:
[----:B------:R-:W-:Y:S01]  /*0000*/  LDC R1, c[0x0][0x37c] ;  /* 0x0000df00ff017b82 */ /* 0x000fe20000000800 */
[----:B------:R-:W0:Y:S07]  /*0010*/  S2R R0, SR_CTAID.X ;  /* 0x0000000000007919 */ /* 0x000e2e0000002500 */
[----:B------:R-:W1:Y:S01]  /*0020*/  LDC R4, c[0x0][0x3a0] ;  /* 0x0000e800ff047b82 */ /* 0x000e620000000800 */
[----:B------:R-:W0:Y:S01]  /*0030*/  LDCU UR4, c[0x0][0x360] ;  /* 0x00006c00ff0477ac */ /* 0x000e220008000800 */
[----:B------:R-:W-:Y:S01]  /*0040*/  BSSY.RECONVERGENT B0, `(.L_x_0) ;  /* 0x000001e000007945 */ /* 0x000fe20003800200 */
[----:B------:R-:W0:Y:S01]  /*0050*/  S2R R3, SR_TID.X ;  /* 0x0000000000037919 */ /* 0x000e220000002100 */
[----:B------:R-:W2:Y:S01]  /*0060*/  LDCU.64 UR8, c[0x0][0x398] ;  /* 0x00007300ff0877ac */ /* 0x000ea20008000a00 */
[----:B------:R-:W3:Y:S01]  /*0070*/  LDCU.64 UR6, c[0x0][0x358] ;  /* 0x00006b00ff0677ac */ /* 0x000ee20008000a00 */
[----:B-1----:R-:W-:Y:S01]  /*0080*/  ISETP.NE.AND P1, PT, R4, 0x1, PT ;  /* 0x000000010400780c */ /* 0x002fe20003f25270 */
[----:B0-----:R-:W-:-:S05]  /*0090*/  IMAD R2, R0, UR4, R3 ;  /* 0x0000000400027c24 */ /* 0x001fca000f8e0203 */
[----:B--2---:R-:W-:Y:S02]  /*00a0*/  ISETP.GE.U32.AND P0, PT, R2, UR8, PT ;  /* 0x0000000802007c0c */ /* 0x004fe4000bf06070 */
[----:B------:R-:W-:-:S04]  /*00b0*/  SHF.R.S32.HI R7, RZ, 0x1f, R2 ;  /* 0x0000001fff077819 */ /* 0x000fc80000011402 */
[----:B------:R-:W-:-:S13]  /*00c0*/  ISETP.GE.OR.EX P1, PT, R7, UR9, P1, P0 ;  /* 0x0000000907007c0c */ /* 0x000fda0008f26700 */
[----:B---3--:R-:W-:Y:S05]  /*00d0*/  @P1 BRA `(.L_x_1) ;  /* 0x0000000000301947 */ /* 0x008fea0003800000 */
[----:B------:R-:W0:Y:S01]  /*00e0*/  LDCU.64 UR4, c[0x0][0x388] ;  /* 0x00007100ff0477ac */ /* 0x000e220008000a00 */
[C---:B------:R-:W-:Y:S01]  /*00f0*/  IMAD.SHL.U32 R6, R2.reuse, 0x8, RZ ;  /* 0x0000000802067824 */ /* 0x040fe200078e00ff */
[----:B------:R-:W-:Y:S01]  /*0100*/  SHF.L.U64.HI R2, R2, 0x3, R7 ;  /* 0x0000000302027819 */ /* 0x000fe20000010207 */
[----:B------:R-:W1:Y:S03]  /*0110*/  LDCU.64 UR10, c[0x0][0x390] ;  /* 0x00007200ff0a77ac */ /* 0x000e660008000a00 */
[C---:B0-----:R-:W-:Y:S02]  /*0120*/  IADD3 R8, P0, PT, R6.reuse, UR4, RZ ;  /* 0x0000000406087c10 */ /* 0x041fe4000ff1e0ff */
[----:B-1----:R-:W-:Y:S02]  /*0130*/  IADD3 R6, P1, PT, R6, UR10, RZ ;  /* 0x0000000a06067c10 */ /* 0x002fe4000ff3e0ff */
[----:B------:R-:W-:-:S02]  /*0140*/  IADD3.X R9, PT, PT, R2, UR5, RZ, P0, !PT ;  /* 0x0000000502097c10 */ /* 0x000fc400087fe4ff */
[----:B------:R-:W-:-:S03]  /*0150*/  IADD3.X R7, PT, PT, R2, UR11, RZ, P1, !PT ;  /* 0x0000000b02077c10 */ /* 0x000fc60008ffe4ff */
[----:B------:R-:W2:Y:S04]  /*0160*/  LDG.E.64 R4, desc[UR6][R8.64] ;  /* 0x0000000608047981 */ /* 0x000ea8000c1e1b00 */
[----:B------:R-:W2:Y:S02]  /*0170*/  LDG.E.64 R6, desc[UR6][R6.64] ;  /* 0x0000000606067981 */ /* 0x000ea4000c1e1b00 */
[----:B--2---:R-:W-:Y:S01]  /*0180*/  DMUL R4, R4, R6 ;  /* 0x0000000604047228 */ /* 0x004fe20000000000 */
[----:B------:R-:W-:Y:S10]  /*0190*/  BRA `(.L_x_2) ;  /* 0x0000000000207947 */ /* 0x000ff40003800000 */
.L_x_1:
[----:B------:R-:W-:Y:S02]  /*01a0*/  ISETP.NE.AND P1, PT, R4, RZ, PT ;  /* 0x000000ff0400720c */ /* 0x000fe40003f25270 */
[----:B------:R-:W-:Y:S02]  /*01b0*/  CS2R R4, SRZ ;  /* 0x0000000000047805 */ /* 0x000fe4000001ff00 */
[----:B------:R-:W-:-:S13]  /*01c0*/  ISETP.GE.OR.EX P1, PT, R7, UR9, P1, P0 ;  /* 0x0000000907007c0c */ /* 0x000fda0008f26700 */
[----:B------:R-:W-:Y:S05]  /*01d0*/  @P1 BRA `(.L_x_2) ;  /* 0x0000000000101947 */ /* 0x000fea0003800000 */
[----:B------:R-:W0:Y:S02]  /*01e0*/  LDCU.64 UR4, c[0x0][0x388] ;  /* 0x00007100ff0477ac */ /* 0x000e240008000a00 */
[----:B0-----:R-:W-:-:S04]  /*01f0*/  LEA R4, P0, R2, UR4, 0x3 ;  /* 0x0000000402047c11 */ /* 0x001fc8000f8018ff */
[----:B------:R-:W-:-:S06]  /*0200*/  LEA.HI.X R5, R2, UR5, R7, 0x3, P0 ;  /* 0x0000000502057c11 */ /* 0x000fcc00080f1c07 */
[----:B------:R-:W5:Y:S03]  /*0210*/  LDG.E.64 R4, desc[UR6][R4.64] ;  /* 0x0000000604047981 */ /* 0x000f66000c1e1b00 */
.L_x_2:
[----:B------:R-:W-:Y:S05]  /*0220*/  BSYNC.RECONVERGENT B0 ;  /* 0x0000000000007941 */ /* 0x000fea0003800200 */
.L_x_0:
[----:B------:R-:W0:Y:S01]  /*0230*/  S2UR UR5, SR_CgaCtaId ;  /* 0x00000000000579c3 */ /* 0x000e220000008800 */
[----:B------:R-:W-:Y:S01]  /*0240*/  UMOV UR4, 0x400 ;  /* 0x0000040000047882 */ /* 0x000fe20000000000 */
[C---:B------:R-:W-:Y:S02]  /*0250*/  ISETP.GT.U32.AND P0, PT, R3.reuse, 0x1ff, PT ;  /* 0x000001ff0300780c */ /* 0x040fe40003f04070 */
[----:B------:R-:W-:Y:S01]  /*0260*/  ISETP.GT.U32.AND P1, PT, R3, 0xff, PT ;  /* 0x000000ff0300780c */ /* 0x000fe20003f24070 */
[----:B0-----:R-:W-:-:S06]  /*0270*/  ULEA UR4, UR5, UR4, 0x18 ;  /* 0x0000000405047291 */ /* 0x001fcc000f8ec0ff */
[----:B------:R-:W-:-:S05]  /*0280*/  LEA R2, R3, UR4, 0x3 ;  /* 0x0000000403027c11 */ /* 0x000fca000f8e18ff */
[----:B-----5:R-:W-:Y:S01]  /*0290*/  STS.64 [R2], R4 ;  /* 0x0000000402007388 */ /* 0x020fe20000000a00 */
[----:B------:R-:W-:Y:S06]  /*02a0*/  BAR.SYNC.DEFER_BLOCKING 0x0 ;  /* 0x0000000000007b1d */ /* 0x000fec0000010000 */
[----:B------:R-:W-:Y:S04]  /*02b0*/  @!P0 LDS.64 R6, [R2+0x1000] ;  /* 0x0010000002068984 */ /* 0x000fe80000000a00 */
[----:B------:R-:W0:Y:S02]  /*02c0*/  @!P0 LDS.64 R8, [R2] ;  /* 0x0000000002088984 */ /* 0x000e240000000a00 */
[----:B0-----:R-:W-:-:S07]  /*02d0*/  @!P0 DADD R6, R6, R8 ;  /* 0x0000000006068229 */ /* 0x001fce0000000008 */
[----:B------:R-:W-:Y:S01]  /*02e0*/  @!P0 STS.64 [R2], R6 ;  /* 0x0000000602008388 */ /* 0x000fe20000000a00 */
[----:B------:R-:W-:Y:S01]  /*02f0*/  BAR.SYNC.DEFER_BLOCKING 0x0 ;  /* 0x0000000000007b1d */ /* 0x000fe20000010000 */
[----:B------:R-:W-:-:S05]  /*0300*/  ISETP.GT.U32.AND P0, PT, R3, 0x7f, PT ;  /* 0x0000007f0300780c */ /* 0x000fca0003f04070 */
        /* <DEDUP_REMOVED lines=15> */
[----:B------:R0:W-:Y:S01]  /*0400*/  @!P1 STS.64 [R2], R6 ;  /* 0x0000000602009388 */ /* 0x0001e20000000a00 */
[----:B------:R-:W-:Y:S06]  /*0410*/  BAR.SYNC.DEFER_BLOCKING 0x0 ;  /* 0x0000000000007b1d */ /* 0x000fec0000010000 */
[----:B------:R-:W-:Y:S05]  /*0420*/  @P0 EXIT ;  /* 0x000000000000094d */ /* 0x000fea0003800000 */
[----:B------:R-:W-:Y:S01]  /*0430*/  LDS.64 R4, [R2+0x100] ;  /* 0x0001000002047984 */ /* 0x000fe20000000a00 */
[----:B------:R-:W-:-:S03]  /*0440*/  ISETP.NE.AND P0, PT, R3, RZ, PT ;  /* 0x000000ff0300720c */ /* 0x000fc60003f05270 */
[----:B0-----:R-:W0:Y:S02]  /*0450*/  LDS.64 R6, [R2] ;  /* 0x0000000002067984 */ /* 0x001e240000000a00 */
[----:B0-----:R-:W-:-:S07]  /*0460*/  DADD R4, R4, R6 ;  /* 0x0000000004047229 */ /* 0x001fce0000000006 */
[----:B------:R-:W-:Y:S01]  /*0470*/  STS.64 [R2], R4 ;  /* 0x0000000402007388 */ /* 0x000fe20000000a00 */
[----:B------:R-:W-:-:S03]  /*0480*/  NOP ;  /* 0x0000000000007918 */ /* 0x000fc60000000000 */
[----:B------:R-:W-:Y:S04]  /*0490*/  LDS.64 R6, [R2+0x80] ;  /* 0x0000800002067984 */ /* 0x000fe80000000a00 */
[----:B------:R-:W0:Y:S02]  /*04a0*/  LDS.64 R8, [R2] ;  /* 0x0000000002087984 */ /* 0x000e240000000a00 */
        /* <DEDUP_REMOVED lines=16> */
[----:B------:R0:W-:Y:S01]  /*05b0*/  STS.64 [R2], R6 ;  /* 0x0000000602007388 */ /* 0x0001e20000000a00 */
[----:B------:R-:W-:Y:S01]  /*05c0*/  NOP ;  /* 0x0000000000007918 */ /* 0x000fe20000000000 */
[----:B------:R-:W-:Y:S05]  /*05d0*/  @P0 EXIT ;  /* 0x000000000000094d */ /* 0x000fea0003800000 */
[----:B0-----:R-:W0:Y:S01]  /*05e0*/  LDS.128 R4, [UR4] ;  /* 0x00000004ff047984 */ /* 0x001e220008000c00 */
[----:B------:R-:W1:Y:S02]  /*05f0*/  LDC.64 R2, c[0x0][0x380] ;  /* 0x0000e000ff027b82 */ /* 0x000e640000000a00 */
[----:B-1----:R-:W-:Y:S01]  /*0600*/  IMAD.WIDE.U32 R2, R0, 0x8, R2 ;  /* 0x0000000800027825 */ /* 0x002fe200078e0002 */
[----:B0-----:R-:W-:-:S07]  /*0610*/  DADD R4, R4, R6 ;  /* 0x0000000004047229 */ /* 0x001fce0000000006 */
[----:B------:R-:W-:Y:S01]  /*0620*/  STG.E.64 desc[UR6][R2.64], R4 ;  /* 0x0000000402007986 */ /* 0x000fe2000c101b06 */
[----:B------:R-:W-:Y:S05]  /*0630*/  EXIT ;  /* 0x000000000000794d */ /* 0x000fea0003800000 */
.L_x_3:
[----:B------:R-:W-:-:S00]  /*0640*/  BRA `(.L_x_3) ;  /* 0xfffffffc00fc7947 */ /* 0x000fc0000383ffff */
[----:B------:R-:W-:-:S00]  /*0650*/  NOP ;  /* 0x0000000000007918 */ /* 0x000fc00000000000 */
        /* <DEDUP_REMOVED lines=10> */
.L_x_4:


//--------------------- .nv.shared._Z21matrix_product_kernelPdPKdS_li --------------------------
	.section	.nv.shared._Z21matrix_product_kernelPdPKdS_li,"aw",@nobits
	.sectionflags	@""
	.align	8
.nv.shared._Z21matrix_product_kernelPdPKdS_li:
	.zero		9216


//--------------------- .nv.shared.reserved.0     --------------------------
	.section	.nv.shared.reserved.0,"aw",@nobits
	.weak		__nv_reservedSMEM_offset_0_alias
	.size		__nv_reservedSMEM_offset_0_alias, 0, 64
	.other		__nv_reservedSMEM_offset_0_alias,@"STO_CUDA_RESERVED_SHARED STV_DEFAULT"
__nv_reservedSMEM_offset_0_alias:
	.zero		0
	.zero		64


//--------------------- .nv.constant0._Z21matrix_product_kernelPdPKdS_li --------------------------
	.section	.nv.constant0._Z21matrix_product_kernelPdPKdS_li,"a",@progbits
	.sectionflags	@""
	.align	4
.nv.constant0._Z21matrix_product_kernelPdPKdS_li:
	.zero		932


//--------------------- SYMBOLS --------------------------

	.type		.nv.reservedSmem.offset0,@object
	.size		.nv.reservedSmem.offset0,0x4
	.type		.nv.reservedSmem.cap,@object
	.size		.nv.reservedSmem.cap,0x4
